//
// Generated by NVIDIA NVVM Compiler
//
// Compiler Build ID: CL-36424714
// Cuda compilation tools, release 13.0, V13.0.88
// Based on NVVM 20.0.0
//

.version 9.0
.target sm_100
.address_size 64

	// .globl	_Z14suma_2_enterosPiS_S_

.visible .entry _Z14suma_2_enterosPiS_S_(
	.param .u64 .ptr .align 1 _Z14suma_2_enterosPiS_S__param_0,
	.param .u64 .ptr .align 1 _Z14suma_2_enterosPiS_S__param_1,
	.param .u64 .ptr .align 1 _Z14suma_2_enterosPiS_S__param_2
)
{
	.reg .b32 	%r<5>;
	.reg .b64 	%rd<11>;

	ld.param.u64 	%rd1, [_Z14suma_2_enterosPiS_S__param_0];
	ld.param.u64 	%rd2, [_Z14suma_2_enterosPiS_S__param_1];
	ld.param.u64 	%rd3, [_Z14suma_2_enterosPiS_S__param_2];
	cvta.to.global.u64 	%rd4, %rd3;
	cvta.to.global.u64 	%rd5, %rd2;
	cvta.to.global.u64 	%rd6, %rd1;
	mov.u32 	%r1, %tid.x;
	mul.wide.u32 	%rd7, %r1, 4;
	add.s64 	%rd8, %rd6, %rd7;
	ld.global.u32 	%r2, [%rd8];
	add.s64 	%rd9, %rd5, %rd7;
	ld.global.u32 	%r3, [%rd9];
	add.s32 	%r4, %r3, %r2;
	add.s64 	%rd10, %rd4, %rd7;
	st.global.u32 	[%rd10], %r4;
	ret;

}


// ===== COMPILED SASS (sm_100) =====

	.target	sm_100

	.elftype	@"ET_EXEC"


//--------------------- .note.nv.tkinfo           --------------------------
	.section	.note.nv.tkinfo,"",@"SHT_NOTE"
	.sectionflags	@"SHF_NOTE_NV_TKINFO"
	.tkinfo
        /*0018*/ 	.word	0x00000002
        /*0030*/ 	.string	""
        /*0030*/ 	.string	"ptxas"
        /*0030*/ 	.string	"Cuda compilation tools, release 13.0, V13.0.88"
        /*0030*/ 	.string	"Build cuda_13.0.r13.0/compiler.36424714_0"
        /*0030*/ 	.string	"-arch sm_100 -m 64 "



//--------------------- .note.nv.cuinfo           --------------------------
	.section	.note.nv.cuinfo,"",@"SHT_NOTE"
	.sectionflags	@"SHF_NOTE_NV_CUINFO"
        /*0018*/ 	.short	0x0002
        /*001a*/ 	.short	0x0064
        /*001c*/ 	.short	0x0082
	.zero		2


//--------------------- .nv.info                  --------------------------
	.section	.nv.info,"",@"SHT_CUDA_INFO"
	.align	4


	//----- nvinfo : EIATTR_REGCOUNT
	.align		4
        /*0000*/ 	.byte	0x04, 0x2f
        /*0002*/ 	.short	(.L_1 - .L_0)
	.align		4
.L_0:
        /*0004*/ 	.word	index@(_Z14suma_2_enterosPiS_S_)
        /*0008*/ 	.word	0x0000000c


	//----- nvinfo : EIATTR_FRAME_SIZE
	.align		4
.L_1:
        /*000c*/ 	.byte	0x04, 0x11
        /*000e*/ 	.short	(.L_3 - .L_2)
	.align		4
.L_2:
        /*0010*/ 	.word	index@(_Z14suma_2_enterosPiS_S_)
        /*0014*/ 	.word	0x00000000


	//----- nvinfo : EIATTR_MIN_STACK_SIZE
	.align		4
.L_3:
        /*0018*/ 	.byte	0x04, 0x12
        /*001a*/ 	.short	(.L_5 - .L_4)
	.align		4
.L_4:
        /*001c*/ 	.word	index@(_Z14suma_2_enterosPiS_S_)
        /*0020*/ 	.word	0x00000000
.L_5:


//--------------------- .nv.compat                --------------------------
	.section	.nv.compat,"",@"SHT_CUDA_COMPAT_INFO"
	.align	4
        /*0000*/ 	.byte	0x02, 0x09, 0x00, 0x00, 0x02, 0x02, 0x01, 0x00, 0x02, 0x05, 0x05, 0x00, 0x03, 0x07, 0x01, 0x01
        /*0010*/ 	.byte	0x02, 0x03, 0x00, 0x00, 0x02, 0x06, 0x01, 0x00, 0x04, 0x0b, 0x08, 0x00, 0x09, 0x00, 0x00, 0x00
        /*0020*/ 	.byte	0x00, 0x00, 0x00, 0x00


//--------------------- .nv.info._Z14suma_2_enterosPiS_S_ --------------------------
	.section	.nv.info._Z14suma_2_enterosPiS_S_,"",@"SHT_CUDA_INFO"
	.sectionflags	@""
	.align	4


	//----- nvinfo : EIATTR_CUDA_API_VERSION
	.align		4
        /*0000*/ 	.byte	0x04, 0x37
        /*0002*/ 	.short	(.L_7 - .L_6)
.L_6:
        /*0004*/ 	.word	0x00000082


	//----- nvinfo : EIATTR_KPARAM_INFO
	.align		4
.L_7:
        /*0008*/ 	.byte	0x04, 0x17
        /*000a*/ 	.short	(.L_9 - .L_8)
.L_8:
        /*000c*/ 	.word	0x00000000
        /*0010*/ 	.short	0x0002
        /*0012*/ 	.short	0x0010
        /*0014*/ 	.byte	0x00, 0xf5, 0x21, 0x00


	//----- nvinfo : EIATTR_KPARAM_INFO
	.align		4
.L_9:
        /*0018*/ 	.byte	0x04, 0x17
        /*001a*/ 	.short	(.L_11 - .L_10)
.L_10:
        /*001c*/ 	.word	0x00000000
        /*0020*/ 	.short	0x0001
        /*0022*/ 	.short	0x0008
        /*0024*/ 	.byte	0x00, 0xf5, 0x21, 0x00


	//----- nvinfo : EIATTR_KPARAM_INFO
	.align		4
.L_11:
        /*0028*/ 	.byte	0x04, 0x17
        /*002a*/ 	.short	(.L_13 - .L_12)
.L_12:
        /*002c*/ 	.word	0x00000000
        /*0030*/ 	.short	0x0000
        /*0032*/ 	.short	0x0000
        /*0034*/ 	.byte	0x00, 0xf5, 0x21, 0x00


	//----- nvinfo : EIATTR_SPARSE_MMA_MASK
	.align		4
.L_13:
        /*0038*/ 	.byte	0x03, 0x50
        /*003a*/ 	.short	0x0000


	//----- nvinfo : EIATTR_MAXREG_COUNT
	.align		4
        /*003c*/ 	.byte	0x03, 0x1b
        /*003e*/ 	.short	0x00ff


	//----- nvinfo : EIATTR_MERCURY_ISA_VERSION
	.align		4
        /*0040*/ 	.byte	0x03, 0x5f
        /*0042*/ 	.short	0x0101


	//----- nvinfo : EIATTR_VRC_CTA_INIT_COUNT
	.align		4
        /*0044*/ 	.byte	0x02, 0x4a
	.zero		1
	.zero		1


	//----- nvinfo : EIATTR_EXIT_INSTR_OFFSETS
	.align		4
        /*0048*/ 	.byte	0x04, 0x1c
        /*004a*/ 	.short	(.L_15 - .L_14)


	//   ....[0]....
.L_14:
        /*004c*/ 	.word	0x000000d0


	//----- nvinfo : EIATTR_CBANK_PARAM_SIZE
	.align		4
.L_15:
        /*0050*/ 	.byte	0x03, 0x19
        /*0052*/ 	.short	0x0018


	//----- nvinfo : EIATTR_PARAM_CBANK
	.align		4
        /*0054*/ 	.byte	0x04, 0x0a
        /*0056*/ 	.short	(.L_17 - .L_16)
	.align		4
.L_16:
        /*0058*/ 	.word	index@(.nv.constant0._Z14suma_2_enterosPiS_S_)
        /*005c*/ 	.short	0x0380
        /*005e*/ 	.short	0x0018


	//----- nvinfo : EIATTR_SW_WAR
	.align		4
.L_17:
        /*0060*/ 	.byte	0x04, 0x36
        /*0062*/ 	.short	(.L_19 - .L_18)
.L_18:
        /*0064*/ 	.word	0x00000008
.L_19:


//--------------------- .nv.callgraph             --------------------------
	.section	.nv.callgraph,"",@"SHT_CUDA_CALLGRAPH"
	.align	4
	.sectionentsize	8
	.align		4
        /*0000*/ 	.word	0x00000000
	.align		4
        /*0004*/ 	.word	0xffffffff
	.align		4
        /*0008*/ 	.word	0x00000000
	.align		4
        /*000c*/ 	.word	0xfffffffe
	.align		4
        /*0010*/ 	.word	0x00000000
	.align		4
        /*0014*/ 	.word	0xfffffffd
	.align		4
        /*0018*/ 	.word	0x00000000
	.align		4
        /*001c*/ 	.word	0xfffffffc


//--------------------- .text._Z14suma_2_enterosPiS_S_ --------------------------
	.section	.text._Z14suma_2_enterosPiS_S_,"ax",@progbits
	.align	128
        .global         _Z14suma_2_enterosPiS_S_
        .type           _Z14suma_2_enterosPiS_S_,@function
        .size           _Z14suma_2_enterosPiS_S_,(.L_x_1 - _Z14suma_2_enterosPiS_S_)
        .other          _Z14suma_2_enterosPiS_S_,@"STO_CUDA_ENTRY STV_DEFAULT"
_Z14suma_2_enterosPiS_S_:
.text._Z14suma_2_enterosPiS_S_:
[----:B------:R-:W-:Y:S01]  /*0000*/  LDC R1, c[0x0][0x37c] ;  /* 0x0000df00ff017b82 */ /* 0x000fe20000000800 */
[----:B------:R-:W0:Y:S07]  /*0010*/  S2R R9, SR_TID.X ;  /* 0x0000000000097919 */ /* 0x000e2e0000002100 */
[----:B------:R-:W0:Y:S01]  /*0020*/  LDC.64 R2, c[0x0][0x380] ;  /* 0x0000e000ff027b82 */ /* 0x000e220000000a00 */
[----:B------:R-:W1:Y:S07]  /*0030*/  LDCU.64 UR4, c[0x0][0x358] ;  /* 0x00006b00ff0477ac */ /* 0x000e6e0008000a00 */
[----:B------:R-:W2:Y:S08]  /*0040*/  LDC.64 R4, c[0x0][0x388] ;  /* 0x0000e200ff047b82 */ /* 0x000eb00000000a00 */
[----:B------:R-:W3:Y:S01]  /*0050*/  LDC.64 R6, c[0x0][0x390] ;  /* 0x0000e400ff067b82 */ /* 0x000ee20000000a00 */
[----:B0-----:R-:W-:-:S04]  /*0060*/  IMAD.WIDE.U32 R2, R9, 0x4, R2 ;  /* 0x0000000409027825 */ /* 0x001fc800078e0002 */
[C---:B--2---:R-:W-:Y:S02]  /*0070*/  IMAD.WIDE.U32 R4, R9.reuse, 0x4, R4 ;  /* 0x0000000409047825 */ /* 0x044fe400078e0004 */
[----:B-1----:R-:W2:Y:S04]  /*0080*/  LDG.E R2, desc[UR4][R2.64] ;  /* 0x0000000402027981 */ /* 0x002ea8000c1e1900 */
[----:B------:R-:W2:Y:S01]  /*0090*/  LDG.E R5, desc[UR4][R4.64] ;  /* 0x0000000404057981 */ /* 0x000ea2000c1e1900 */
[----:B---3--:R-:W-:Y:S01]  /*00a0*/  IMAD.WIDE.U32 R6, R9, 0x4, R6 ;  /* 0x0000000409067825 */ /* 0x008fe200078e0006 */
[----:B--2---:R-:W-:-:S05]  /*00b0*/  IADD3 R9, PT, PT, R2, R5, RZ ;  /* 0x0000000502097210 */ /* 0x004fca0007ffe0ff */
[----:B------:R-:W-:Y:S01]  /*00c0*/  STG.E desc[UR4][R6.64], R9 ;  /* 0x0000000906007986 */ /* 0x000fe2000c101904 */
[----:B------:R-:W-:Y:S05]  /*00d0*/  EXIT ;  /* 0x000000000000794d */ /* 0x000fea0003800000 */
.L_x_0:
[----:B------:R-:W-:-:S00]  /*00e0*/  BRA `(.L_x_0) ;  /* 0xfffffffc00fc7947 */ /* 0x000fc0000383ffff */
[----:B------:R-:W-:-:S00]  /*00f0*/  NOP ;  /* 0x0000000000007918 */ /* 0x000fc00000000000 */
        /* <DEDUP_REMOVED lines=8> */
.L_x_1:


//--------------------- .nv.shared.reserved.0     --------------------------
	.section	.nv.shared.reserved.0,"aw",@nobits
	.weak		__nv_reservedSMEM_offset_0_alias
	.size		__nv_reservedSMEM_offset_0_alias, 0, 64
	.other		__nv_reservedSMEM_offset_0_alias,@"STO_CUDA_RESERVED_SHARED STV_DEFAULT"
__nv_reservedSMEM_offset_0_alias:
	.zero		0
	.zero		64


//--------------------- .nv.constant0._Z14suma_2_enterosPiS_S_ --------------------------
	.section	.nv.constant0._Z14suma_2_enterosPiS_S_,"a",@progbits
	.sectionflags	@""
	.align	4
.nv.constant0._Z14suma_2_enterosPiS_S_:
	.zero		920


//--------------------- SYMBOLS --------------------------

	.type		.nv.reservedSmem.offset0,@object
	.size		.nv.reservedSmem.offset0,0x4
